//
// Generated by NVIDIA NVVM Compiler
//
// Compiler Build ID: CL-36424714
// Cuda compilation tools, release 13.0, V13.0.88
// Based on NVVM 20.0.0
//

.version 9.0
.target sm_100
.address_size 64

	// .globl	_Z11processDataPfi

.visible .entry _Z11processDataPfi(
	.param .u64 .ptr .align 1 _Z11processDataPfi_param_0,
	.param .u32 _Z11processDataPfi_param_1
)
{
	.reg .pred 	%p<2>;
	.reg .b32 	%r<6>;
	.reg .b32 	%f<3>;
	.reg .b64 	%rd<5>;

	ld.param.u64 	%rd1, [_Z11processDataPfi_param_0];
	ld.param.u32 	%r2, [_Z11processDataPfi_param_1];
	mov.u32 	%r3, %ctaid.x;
	mov.u32 	%r4, %ntid.x;
	mov.u32 	%r5, %tid.x;
	mad.lo.s32 	%r1, %r3, %r4, %r5;
	setp.ge.s32 	%p1, %r1, %r2;
	@%p1 bra 	$L__BB0_2;
	cvta.to.global.u64 	%rd2, %rd1;
	mul.wide.s32 	%rd3, %r1, 4;
	add.s64 	%rd4, %rd2, %rd3;
	ld.global.f32 	%f1, [%rd4];
	fma.rn.f32 	%f2, %f1, 0f40000000, 0f3F800000;
	st.global.f32 	[%rd4], %f2;
$L__BB0_2:
	ret;

}


// ===== COMPILED SASS (sm_100) =====

	.target	sm_100

	.elftype	@"ET_EXEC"


//--------------------- .note.nv.tkinfo           --------------------------
	.section	.note.nv.tkinfo,"",@"SHT_NOTE"
	.sectionflags	@"SHF_NOTE_NV_TKINFO"
	.tkinfo
        /*0018*/ 	.word	0x00000002
        /*0030*/ 	.string	""
        /*0030*/ 	.string	"ptxas"
        /*0030*/ 	.string	"Cuda compilation tools, release 13.0, V13.0.88"
        /*0030*/ 	.string	"Build cuda_13.0.r13.0/compiler.36424714_0"
        /*0030*/ 	.string	"-arch sm_100 -m 64 "



//--------------------- .note.nv.cuinfo           --------------------------
	.section	.note.nv.cuinfo,"",@"SHT_NOTE"
	.sectionflags	@"SHF_NOTE_NV_CUINFO"
        /*0018*/ 	.short	0x0002
        /*001a*/ 	.short	0x0064
        /*001c*/ 	.short	0x0082
	.zero		2


//--------------------- .nv.info                  --------------------------
	.section	.nv.info,"",@"SHT_CUDA_INFO"
	.align	4


	//----- nvinfo : EIATTR_REGCOUNT
	.align		4
        /*0000*/ 	.byte	0x04, 0x2f
        /*0002*/ 	.short	(.L_1 - .L_0)
	.align		4
.L_0:
        /*0004*/ 	.word	index@(_Z11processDataPfi)
        /*0008*/ 	.word	0x00000008


	//----- nvinfo : EIATTR_FRAME_SIZE
	.align		4
.L_1:
        /*000c*/ 	.byte	0x04, 0x11
        /*000e*/ 	.short	(.L_3 - .L_2)
	.align		4
.L_2:
        /*0010*/ 	.word	index@(_Z11processDataPfi)
        /*0014*/ 	.word	0x00000000


	//----- nvinfo : EIATTR_MIN_STACK_SIZE
	.align		4
.L_3:
        /*0018*/ 	.byte	0x04, 0x12
        /*001a*/ 	.short	(.L_5 - .L_4)
	.align		4
.L_4:
        /*001c*/ 	.word	index@(_Z11processDataPfi)
        /*0020*/ 	.word	0x00000000
.L_5:


//--------------------- .nv.compat                --------------------------
	.section	.nv.compat,"",@"SHT_CUDA_COMPAT_INFO"
	.align	4
        /*0000*/ 	.byte	0x02, 0x09, 0x00, 0x00, 0x02, 0x02, 0x01, 0x00, 0x02, 0x05, 0x05, 0x00, 0x03, 0x07, 0x01, 0x01
        /*0010*/ 	.byte	0x02, 0x03, 0x00, 0x00, 0x02, 0x06, 0x01, 0x00, 0x04, 0x0b, 0x08, 0x00, 0x09, 0x00, 0x00, 0x00
        /*0020*/ 	.byte	0x00, 0x00, 0x00, 0x00


//--------------------- .nv.info._Z11processDataPfi --------------------------
	.section	.nv.info._Z11processDataPfi,"",@"SHT_CUDA_INFO"
	.sectionflags	@""
	.align	4


	//----- nvinfo : EIATTR_CUDA_API_VERSION
	.align		4
        /*0000*/ 	.byte	0x04, 0x37
        /*0002*/ 	.short	(.L_7 - .L_6)
.L_6:
        /*0004*/ 	.word	0x00000082


	//----- nvinfo : EIATTR_KPARAM_INFO
	.align		4
.L_7:
        /*0008*/ 	.byte	0x04, 0x17
        /*000a*/ 	.short	(.L_9 - .L_8)
.L_8:
        /*000c*/ 	.word	0x00000000
        /*0010*/ 	.short	0x0001
        /*0012*/ 	.short	0x0008
        /*0014*/ 	.byte	0x00, 0xf0, 0x11, 0x00


	//----- nvinfo : EIATTR_KPARAM_INFO
	.align		4
.L_9:
        /*0018*/ 	.byte	0x04, 0x17
        /*001a*/ 	.short	(.L_11 - .L_10)
.L_10:
        /*001c*/ 	.word	0x00000000
        /*0020*/ 	.short	0x0000
        /*0022*/ 	.short	0x0000
        /*0024*/ 	.byte	0x00, 0xf5, 0x21, 0x00


	//----- nvinfo : EIATTR_SPARSE_MMA_MASK
	.align		4
.L_11:
        /*0028*/ 	.byte	0x03, 0x50
        /*002a*/ 	.short	0x0000


	//----- nvinfo : EIATTR_MAXREG_COUNT
	.align		4
        /*002c*/ 	.byte	0x03, 0x1b
        /*002e*/ 	.short	0x00ff


	//----- nvinfo : EIATTR_MERCURY_ISA_VERSION
	.align		4
        /*0030*/ 	.byte	0x03, 0x5f
        /*0032*/ 	.short	0x0101


	//----- nvinfo : EIATTR_VRC_CTA_INIT_COUNT
	.align		4
        /*0034*/ 	.byte	0x02, 0x4a
	.zero		1
	.zero		1


	//----- nvinfo : EIATTR_EXIT_INSTR_OFFSETS
	.align		4
        /*0038*/ 	.byte	0x04, 0x1c
        /*003a*/ 	.short	(.L_13 - .L_12)


	//   ....[0]....
.L_12:
        /*003c*/ 	.word	0x00000070


	//   ....[1]....
        /*0040*/ 	.word	0x000000f0


	//----- nvinfo : EIATTR_CBANK_PARAM_SIZE
	.align		4
.L_13:
        /*0044*/ 	.byte	0x03, 0x19
        /*0046*/ 	.short	0x000c


	//----- nvinfo : EIATTR_PARAM_CBANK
	.align		4
        /*0048*/ 	.byte	0x04, 0x0a
        /*004a*/ 	.short	(.L_15 - .L_14)
	.align		4
.L_14:
        /*004c*/ 	.word	index@(.nv.constant0._Z11processDataPfi)
        /*0050*/ 	.short	0x0380
        /*0052*/ 	.short	0x000c


	//----- nvinfo : EIATTR_SW_WAR
	.align		4
.L_15:
        /*0054*/ 	.byte	0x04, 0x36
        /*0056*/ 	.short	(.L_17 - .L_16)
.L_16:
        /*0058*/ 	.word	0x00000008
.L_17:


//--------------------- .nv.callgraph             --------------------------
	.section	.nv.callgraph,"",@"SHT_CUDA_CALLGRAPH"
	.align	4
	.sectionentsize	8
	.align		4
        /*0000*/ 	.word	0x00000000
	.align		4
        /*0004*/ 	.word	0xffffffff
	.align		4
        /*0008*/ 	.word	0x00000000
	.align		4
        /*000c*/ 	.word	0xfffffffe
	.align		4
        /*0010*/ 	.word	0x00000000
	.align		4
        /*0014*/ 	.word	0xfffffffd
	.align		4
        /*0018*/ 	.word	0x00000000
	.align		4
        /*001c*/ 	.word	0xfffffffc


//--------------------- .text._Z11processDataPfi  --------------------------
	.section	.text._Z11processDataPfi,"ax",@progbits
	.align	128
        .global         _Z11processDataPfi
        .type           _Z11processDataPfi,@function
        .size           _Z11processDataPfi,(.L_x_1 - _Z11processDataPfi)
        .other          _Z11processDataPfi,@"STO_CUDA_ENTRY STV_DEFAULT"
_Z11processDataPfi:
.text._Z11processDataPfi:
[----:B------:R-:W-:Y:S01]  /*0000*/  LDC R1, c[0x0][0x37c] ;  /* 0x0000df00ff017b82 */ /* 0x000fe20000000800 */
[----:B------:R-:W0:Y:S07]  /*0010*/  S2R R0, SR_TID.X ;  /* 0x0000000000007919 */ /* 0x000e2e0000002100 */
[----:B------:R-:W0:Y:S01]  /*0020*/  S2UR UR4, SR_CTAID.X ;  /* 0x00000000000479c3 */ /* 0x000e220000002500 */
[----:B------:R-:W1:Y:S07]  /*0030*/  LDCU UR5, c[0x0][0x388] ;  /* 0x00007100ff0577ac */ /* 0x000e6e0008000800 */
[----:B------:R-:W0:Y:S02]  /*0040*/  LDC R5, c[0x0][0x360] ;  /* 0x0000d800ff057b82 */ /* 0x000e240000000800 */
[----:B0-----:R-:W-:-:S05]  /*0050*/  IMAD R5, R5, UR4, R0 ;  /* 0x0000000405057c24 */ /* 0x001fca000f8e0200 */
[----:B-1----:R-:W-:-:S13]  /*0060*/  ISETP.GE.AND P0, PT, R5, UR5, PT ;  /* 0x0000000505007c0c */ /* 0x002fda000bf06270 */
[----:B------:R-:W-:Y:S05]  /*0070*/  @P0 EXIT ;  /* 0x000000000000094d */ /* 0x000fea0003800000 */
[----:B------:R-:W0:Y:S01]  /*0080*/  LDC.64 R2, c[0x0][0x380] ;  /* 0x0000e000ff027b82 */ /* 0x000e220000000a00 */
[----:B------:R-:W1:Y:S01]  /*0090*/  LDCU.64 UR4, c[0x0][0x358] ;  /* 0x00006b00ff0477ac */ /* 0x000e620008000a00 */
[----:B0-----:R-:W-:-:S05]  /*00a0*/  IMAD.WIDE R2, R5, 0x4, R2 ;  /* 0x0000000405027825 */ /* 0x001fca00078e0202 */
[----:B-1----:R-:W2:Y:S01]  /*00b0*/  LDG.E R0, desc[UR4][R2.64] ;  /* 0x0000000402007981 */ /* 0x002ea2000c1e1900 */
[----:B------:R-:W-:-:S05]  /*00c0*/  HFMA2 R5, -RZ, RZ, 2, 0 ;  /* 0x40000000ff057431 */ /* 0x000fca00000001ff */
[----:B--2---:R-:W-:-:S05]  /*00d0*/  FFMA R5, R0, R5, 1 ;  /* 0x3f80000000057423 */ /* 0x004fca0000000005 */
[----:B------:R-:W-:Y:S01]  /*00e0*/  STG.E desc[UR4][R2.64], R5 ;  /* 0x0000000502007986 */ /* 0x000fe2000c101904 */
[----:B------:R-:W-:Y:S05]  /*00f0*/  EXIT ;  /* 0x000000000000794d */ /* 0x000fea0003800000 */
.L_x_0:
[----:B------:R-:W-:-:S00]  /*0100*/  BRA `(.L_x_0) ;  /* 0xfffffffc00fc7947 */ /* 0x000fc0000383ffff */
[----:B------:R-:W-:-:S00]  /*0110*/  NOP ;  /* 0x0000000000007918 */ /* 0x000fc00000000000 */
        /* <DEDUP_REMOVED lines=14> */
.L_x_1:


//--------------------- .nv.shared.reserved.0     --------------------------
	.section	.nv.shared.reserved.0,"aw",@nobits
	.weak		__nv_reservedSMEM_offset_0_alias
	.size		__nv_reservedSMEM_offset_0_alias, 0, 64
	.other		__nv_reservedSMEM_offset_0_alias,@"STO_CUDA_RESERVED_SHARED STV_DEFAULT"
__nv_reservedSMEM_offset_0_alias:
	.zero		0
	.zero		64


//--------------------- .nv.constant0._Z11processDataPfi --------------------------
	.section	.nv.constant0._Z11processDataPfi,"a",@progbits
	.sectionflags	@""
	.align	4
.nv.constant0._Z11processDataPfi:
	.zero		908


//--------------------- SYMBOLS --------------------------

	.type		.nv.reservedSmem.offset0,@object
	.size		.nv.reservedSmem.offset0,0x4
